//
// Generated by NVIDIA NVVM Compiler
//
// Compiler Build ID: CL-36424714
// Cuda compilation tools, release 13.0, V13.0.88
// Based on NVVM 20.0.0
//

.version 9.0
.target sm_100
.address_size 64

	// .globl	_Z18warp_matmul_kernelPfS_S_iii

.visible .entry _Z18warp_matmul_kernelPfS_S_iii(
	.param .u64 .ptr .align 1 _Z18warp_matmul_kernelPfS_S_iii_param_0,
	.param .u64 .ptr .align 1 _Z18warp_matmul_kernelPfS_S_iii_param_1,
	.param .u64 .ptr .align 1 _Z18warp_matmul_kernelPfS_S_iii_param_2,
	.param .u32 _Z18warp_matmul_kernelPfS_S_iii_param_3,
	.param .u32 _Z18warp_matmul_kernelPfS_S_iii_param_4,
	.param .u32 _Z18warp_matmul_kernelPfS_S_iii_param_5
)
{
	.reg .pred 	%p<15>;
	.reg .b32 	%r<98>;
	.reg .b32 	%f<78>;
	.reg .b64 	%rd<48>;

	ld.param.u64 	%rd4, [_Z18warp_matmul_kernelPfS_S_iii_param_0];
	ld.param.u64 	%rd5, [_Z18warp_matmul_kernelPfS_S_iii_param_1];
	ld.param.u32 	%r46, [_Z18warp_matmul_kernelPfS_S_iii_param_4];
	ld.param.u32 	%r47, [_Z18warp_matmul_kernelPfS_S_iii_param_5];
	cvta.to.global.u64 	%rd1, %rd5;
	cvta.to.global.u64 	%rd2, %rd4;
	mov.u32 	%r1, %ctaid.y;
	mov.u32 	%r2, %ctaid.x;
	mov.u32 	%r3, %tid.x;
	setp.ge.s32 	%p1, %r3, %r47;
	mov.f32 	%f77, 0f00000000;
	@%p1 bra 	$L__BB0_12;
	mul.lo.s32 	%r4, %r47, %r1;
	not.b32 	%r48, %r3;
	add.s32 	%r5, %r47, %r48;
	shr.u32 	%r49, %r5, 5;
	add.s32 	%r6, %r49, 1;
	setp.lt.u32 	%p2, %r5, 224;
	mov.f32 	%f77, 0f00000000;
	mov.u32 	%r97, %r3;
	@%p2 bra 	$L__BB0_4;
	add.s32 	%r50, %r3, 128;
	mad.lo.s32 	%r96, %r46, %r50, %r2;
	shl.b32 	%r8, %r46, 8;
	add.s32 	%r51, %r3, 160;
	mad.lo.s32 	%r95, %r46, %r51, %r2;
	add.s32 	%r52, %r3, 192;
	mad.lo.s32 	%r94, %r46, %r52, %r2;
	add.s32 	%r53, %r3, 224;
	mad.lo.s32 	%r93, %r46, %r53, %r2;
	add.s32 	%r54, %r3, 64;
	mad.lo.s32 	%r92, %r46, %r54, %r2;
	add.s32 	%r55, %r3, 96;
	mad.lo.s32 	%r91, %r46, %r55, %r2;
	add.s32 	%r56, %r3, 32;
	mad.lo.s32 	%r90, %r46, %r56, %r2;
	mad.lo.s32 	%r89, %r3, %r46, %r2;
	add.s32 	%r88, %r3, %r4;
	and.b32  	%r57, %r6, 268435448;
	neg.s32 	%r87, %r57;
	mov.f32 	%f77, 0f00000000;
	mov.u32 	%r97, %r3;
$L__BB0_3:
	.pragma "nounroll";
	mul.wide.s32 	%rd6, %r88, 4;
	add.s64 	%rd7, %rd2, %rd6;
	ld.global.f32 	%f18, [%rd7];
	mul.wide.s32 	%rd8, %r89, 4;
	add.s64 	%rd9, %rd1, %rd8;
	ld.global.f32 	%f19, [%rd9];
	fma.rn.f32 	%f20, %f18, %f19, %f77;
	ld.global.f32 	%f21, [%rd7+128];
	mul.wide.s32 	%rd10, %r90, 4;
	add.s64 	%rd11, %rd1, %rd10;
	ld.global.f32 	%f22, [%rd11];
	fma.rn.f32 	%f23, %f21, %f22, %f20;
	ld.global.f32 	%f24, [%rd7+256];
	mul.wide.s32 	%rd12, %r92, 4;
	add.s64 	%rd13, %rd1, %rd12;
	ld.global.f32 	%f25, [%rd13];
	fma.rn.f32 	%f26, %f24, %f25, %f23;
	ld.global.f32 	%f27, [%rd7+384];
	mul.wide.s32 	%rd14, %r91, 4;
	add.s64 	%rd15, %rd1, %rd14;
	ld.global.f32 	%f28, [%rd15];
	fma.rn.f32 	%f29, %f27, %f28, %f26;
	ld.global.f32 	%f30, [%rd7+512];
	mul.wide.s32 	%rd16, %r96, 4;
	add.s64 	%rd17, %rd1, %rd16;
	ld.global.f32 	%f31, [%rd17];
	fma.rn.f32 	%f32, %f30, %f31, %f29;
	ld.global.f32 	%f33, [%rd7+640];
	mul.wide.s32 	%rd18, %r95, 4;
	add.s64 	%rd19, %rd1, %rd18;
	ld.global.f32 	%f34, [%rd19];
	fma.rn.f32 	%f35, %f33, %f34, %f32;
	ld.global.f32 	%f36, [%rd7+768];
	mul.wide.s32 	%rd20, %r94, 4;
	add.s64 	%rd21, %rd1, %rd20;
	ld.global.f32 	%f37, [%rd21];
	fma.rn.f32 	%f38, %f36, %f37, %f35;
	ld.global.f32 	%f39, [%rd7+896];
	mul.wide.s32 	%rd22, %r93, 4;
	add.s64 	%rd23, %rd1, %rd22;
	ld.global.f32 	%f40, [%rd23];
	fma.rn.f32 	%f77, %f39, %f40, %f38;
	add.s32 	%r97, %r97, 256;
	add.s32 	%r96, %r96, %r8;
	add.s32 	%r95, %r95, %r8;
	add.s32 	%r94, %r94, %r8;
	add.s32 	%r93, %r93, %r8;
	add.s32 	%r92, %r92, %r8;
	add.s32 	%r91, %r91, %r8;
	add.s32 	%r90, %r90, %r8;
	add.s32 	%r89, %r89, %r8;
	add.s32 	%r88, %r88, 256;
	add.s32 	%r87, %r87, 8;
	setp.eq.s32 	%p3, %r87, 0;
	@%p3 bra 	$L__BB0_4;
	bra.uni 	$L__BB0_3;
$L__BB0_4:
	and.b32  	%r19, %r6, 7;
	setp.eq.s32 	%p4, %r19, 0;
	@%p4 bra 	$L__BB0_12;
	setp.lt.u32 	%p5, %r19, 4;
	@%p5 bra 	$L__BB0_7;
	add.s32 	%r58, %r97, %r4;
	mul.wide.s32 	%rd24, %r58, 4;
	add.s64 	%rd25, %rd2, %rd24;
	ld.global.f32 	%f42, [%rd25];
	mad.lo.s32 	%r59, %r97, %r46, %r2;
	mul.wide.s32 	%rd26, %r59, 4;
	add.s64 	%rd27, %rd1, %rd26;
	ld.global.f32 	%f43, [%rd27];
	fma.rn.f32 	%f44, %f42, %f43, %f77;
	ld.global.f32 	%f45, [%rd25+128];
	shl.b32 	%r60, %r46, 5;
	add.s32 	%r61, %r59, %r60;
	mul.wide.s32 	%rd28, %r61, 4;
	add.s64 	%rd29, %rd1, %rd28;
	ld.global.f32 	%f46, [%rd29];
	fma.rn.f32 	%f47, %f45, %f46, %f44;
	ld.global.f32 	%f48, [%rd25+256];
	shl.b32 	%r62, %r46, 6;
	add.s32 	%r63, %r59, %r62;
	mul.wide.s32 	%rd30, %r63, 4;
	add.s64 	%rd31, %rd1, %rd30;
	ld.global.f32 	%f49, [%rd31];
	fma.rn.f32 	%f50, %f48, %f49, %f47;
	ld.global.f32 	%f51, [%rd25+384];
	add.s32 	%r64, %r63, %r60;
	mul.wide.s32 	%rd32, %r64, 4;
	add.s64 	%rd33, %rd1, %rd32;
	ld.global.f32 	%f52, [%rd33];
	fma.rn.f32 	%f77, %f51, %f52, %f50;
	add.s32 	%r97, %r97, 128;
$L__BB0_7:
	and.b32  	%r65, %r6, 3;
	setp.eq.s32 	%p6, %r65, 0;
	@%p6 bra 	$L__BB0_12;
	setp.eq.s32 	%p7, %r65, 1;
	@%p7 bra 	$L__BB0_10;
	add.s32 	%r66, %r97, %r4;
	mul.wide.s32 	%rd34, %r66, 4;
	add.s64 	%rd35, %rd2, %rd34;
	ld.global.f32 	%f54, [%rd35];
	mad.lo.s32 	%r67, %r97, %r46, %r2;
	mul.wide.s32 	%rd36, %r67, 4;
	add.s64 	%rd37, %rd1, %rd36;
	ld.global.f32 	%f55, [%rd37];
	fma.rn.f32 	%f56, %f54, %f55, %f77;
	ld.global.f32 	%f57, [%rd35+128];
	shl.b32 	%r68, %r46, 5;
	add.s32 	%r69, %r67, %r68;
	mul.wide.s32 	%rd38, %r69, 4;
	add.s64 	%rd39, %rd1, %rd38;
	ld.global.f32 	%f58, [%rd39];
	fma.rn.f32 	%f77, %f57, %f58, %f56;
	add.s32 	%r97, %r97, 64;
$L__BB0_10:
	and.b32  	%r70, %r5, 32;
	setp.ne.s32 	%p8, %r70, 0;
	@%p8 bra 	$L__BB0_12;
	add.s32 	%r71, %r97, %r4;
	mul.wide.s32 	%rd40, %r71, 4;
	add.s64 	%rd41, %rd2, %rd40;
	ld.global.f32 	%f59, [%rd41];
	mad.lo.s32 	%r72, %r97, %r46, %r2;
	mul.wide.s32 	%rd42, %r72, 4;
	add.s64 	%rd43, %rd1, %rd42;
	ld.global.f32 	%f60, [%rd43];
	fma.rn.f32 	%f77, %f59, %f60, %f77;
$L__BB0_12:
	mov.b32 	%r73, %f77;
	shfl.sync.down.b32	%r74|%p9, %r73, 16, 31, -1;
	mov.b32 	%f61, %r74;
	add.f32 	%f62, %f77, %f61;
	mov.b32 	%r75, %f62;
	shfl.sync.down.b32	%r76|%p10, %r75, 8, 31, -1;
	mov.b32 	%f63, %r76;
	add.f32 	%f64, %f62, %f63;
	mov.b32 	%r77, %f64;
	shfl.sync.down.b32	%r78|%p11, %r77, 4, 31, -1;
	mov.b32 	%f65, %r78;
	add.f32 	%f66, %f64, %f65;
	mov.b32 	%r79, %f66;
	shfl.sync.down.b32	%r80|%p12, %r79, 2, 31, -1;
	mov.b32 	%f67, %r80;
	add.f32 	%f68, %f66, %f67;
	mov.b32 	%r81, %f68;
	shfl.sync.down.b32	%r82|%p13, %r81, 1, 31, -1;
	mov.b32 	%f69, %r82;
	add.f32 	%f13, %f68, %f69;
	setp.ne.s32 	%p14, %r3, 0;
	@%p14 bra 	$L__BB0_14;
	ld.param.u64 	%rd47, [_Z18warp_matmul_kernelPfS_S_iii_param_2];
	mad.lo.s32 	%r83, %r46, %r1, %r2;
	cvta.to.global.u64 	%rd44, %rd47;
	mul.wide.s32 	%rd45, %r83, 4;
	add.s64 	%rd46, %rd44, %rd45;
	st.global.f32 	[%rd46], %f13;
$L__BB0_14:
	ret;

}


// ===== COMPILED SASS (sm_100) =====

	.target	sm_100

	.elftype	@"ET_EXEC"


//--------------------- .note.nv.tkinfo           --------------------------
	.section	.note.nv.tkinfo,"",@"SHT_NOTE"
	.sectionflags	@"SHF_NOTE_NV_TKINFO"
	.tkinfo
        /*0018*/ 	.word	0x00000002
        /*0030*/ 	.string	""
        /*0030*/ 	.string	"ptxas"
        /*0030*/ 	.string	"Cuda compilation tools, release 13.0, V13.0.88"
        /*0030*/ 	.string	"Build cuda_13.0.r13.0/compiler.36424714_0"
        /*0030*/ 	.string	"-arch sm_100 -m 64 "



//--------------------- .note.nv.cuinfo           --------------------------
	.section	.note.nv.cuinfo,"",@"SHT_NOTE"
	.sectionflags	@"SHF_NOTE_NV_CUINFO"
        /*0018*/ 	.short	0x0002
        /*001a*/ 	.short	0x0064
        /*001c*/ 	.short	0x0082
	.zero		2


//--------------------- .nv.info                  --------------------------
	.section	.nv.info,"",@"SHT_CUDA_INFO"
	.align	4


	//----- nvinfo : EIATTR_REGCOUNT
	.align		4
        /*0000*/ 	.byte	0x04, 0x2f
        /*0002*/ 	.short	(.L_1 - .L_0)
	.align		4
.L_0:
        /*0004*/ 	.word	index@(_Z18warp_matmul_kernelPfS_S_iii)
        /*0008*/ 	.word	0x00000020


	//----- nvinfo : EIATTR_FRAME_SIZE
	.align		4
.L_1:
        /*000c*/ 	.byte	0x04, 0x11
        /*000e*/ 	.short	(.L_3 - .L_2)
	.align		4
.L_2:
        /*0010*/ 	.word	index@(_Z18warp_matmul_kernelPfS_S_iii)
        /*0014*/ 	.word	0x00000000


	//----- nvinfo : EIATTR_MIN_STACK_SIZE
	.align		4
.L_3:
        /*0018*/ 	.byte	0x04, 0x12
        /*001a*/ 	.short	(.L_5 - .L_4)
	.align		4
.L_4:
        /*001c*/ 	.word	index@(_Z18warp_matmul_kernelPfS_S_iii)
        /*0020*/ 	.word	0x00000000
.L_5:


//--------------------- .nv.compat                --------------------------
	.section	.nv.compat,"",@"SHT_CUDA_COMPAT_INFO"
	.align	4
        /*0000*/ 	.byte	0x02, 0x09, 0x00, 0x00, 0x02, 0x02, 0x01, 0x00, 0x02, 0x05, 0x05, 0x00, 0x03, 0x07, 0x01, 0x01
        /*0010*/ 	.byte	0x02, 0x03, 0x00, 0x00, 0x02, 0x06, 0x01, 0x00, 0x04, 0x0b, 0x08, 0x00, 0x09, 0x00, 0x00, 0x00
        /*0020*/ 	.byte	0x00, 0x00, 0x00, 0x00


//--------------------- .nv.info._Z18warp_matmul_kernelPfS_S_iii --------------------------
	.section	.nv.info._Z18warp_matmul_kernelPfS_S_iii,"",@"SHT_CUDA_INFO"
	.sectionflags	@""
	.align	4


	//----- nvinfo : EIATTR_CUDA_API_VERSION
	.align		4
        /*0000*/ 	.byte	0x04, 0x37
        /*0002*/ 	.short	(.L_7 - .L_6)
.L_6:
        /*0004*/ 	.word	0x00000082


	//----- nvinfo : EIATTR_KPARAM_INFO
	.align		4
.L_7:
        /*0008*/ 	.byte	0x04, 0x17
        /*000a*/ 	.short	(.L_9 - .L_8)
.L_8:
        /*000c*/ 	.word	0x00000000
        /*0010*/ 	.short	0x0005
        /*0012*/ 	.short	0x0020
        /*0014*/ 	.byte	0x00, 0xf0, 0x11, 0x00


	//----- nvinfo : EIATTR_KPARAM_INFO
	.align		4
.L_9:
        /*0018*/ 	.byte	0x04, 0x17
        /*001a*/ 	.short	(.L_11 - .L_10)
.L_10:
        /*001c*/ 	.word	0x00000000
        /*0020*/ 	.short	0x0004
        /*0022*/ 	.short	0x001c
        /*0024*/ 	.byte	0x00, 0xf0, 0x11, 0x00


	//----- nvinfo : EIATTR_KPARAM_INFO
	.align		4
.L_11:
        /*0028*/ 	.byte	0x04, 0x17
        /*002a*/ 	.short	(.L_13 - .L_12)
.L_12:
        /*002c*/ 	.word	0x00000000
        /*0030*/ 	.short	0x0003
        /*0032*/ 	.short	0x0018
        /*0034*/ 	.byte	0x00, 0xf0, 0x11, 0x00


	//----- nvinfo : EIATTR_KPARAM_INFO
	.align		4
.L_13:
        /*0038*/ 	.byte	0x04, 0x17
        /*003a*/ 	.short	(.L_15 - .L_14)
.L_14:
        /*003c*/ 	.word	0x00000000
        /*0040*/ 	.short	0x0002
        /*0042*/ 	.short	0x0010
        /*0044*/ 	.byte	0x00, 0xf5, 0x21, 0x00


	//----- nvinfo : EIATTR_KPARAM_INFO
	.align		4
.L_15:
        /*0048*/ 	.byte	0x04, 0x17
        /*004a*/ 	.short	(.L_17 - .L_16)
.L_16:
        /*004c*/ 	.word	0x00000000
        /*0050*/ 	.short	0x0001
        /*0052*/ 	.short	0x0008
        /*0054*/ 	.byte	0x00, 0xf5, 0x21, 0x00


	//----- nvinfo : EIATTR_KPARAM_INFO
	.align		4
.L_17:
        /*0058*/ 	.byte	0x04, 0x17
        /*005a*/ 	.short	(.L_19 - .L_18)
.L_18:
        /*005c*/ 	.word	0x00000000
        /*0060*/ 	.short	0x0000
        /*0062*/ 	.short	0x0000
        /*0064*/ 	.byte	0x00, 0xf5, 0x21, 0x00


	//----- nvinfo : EIATTR_SPARSE_MMA_MASK
	.align		4
.L_19:
        /*0068*/ 	.byte	0x03, 0x50
        /*006a*/ 	.short	0x0000


	//----- nvinfo : EIATTR_MAXREG_COUNT
	.align		4
        /*006c*/ 	.byte	0x03, 0x1b
        /*006e*/ 	.short	0x00ff


	//----- nvinfo : EIATTR_MERCURY_ISA_VERSION
	.align		4
        /*0070*/ 	.byte	0x03, 0x5f
        /*0072*/ 	.short	0x0101


	//----- nvinfo : EIATTR_COOP_GROUP_MASK_REGIDS
	.align		4
        /*0074*/ 	.byte	0x04, 0x29
        /*0076*/ 	.short	(.L_21 - .L_20)


	//   ....[0]....
.L_20:
        /*0078*/ 	.word	0xffffffff


	//   ....[1]....
        /*007c*/ 	.word	0xffffffff


	//   ....[2]....
        /*0080*/ 	.word	0xffffffff


	//   ....[3]....
        /*0084*/ 	.word	0xffffffff


	//   ....[4]....
        /*0088*/ 	.word	0xffffffff


	//----- nvinfo : EIATTR_COOP_GROUP_INSTR_OFFSETS
	.align		4
.L_21:
        /*008c*/ 	.byte	0x04, 0x28
        /*008e*/ 	.short	(.L_23 - .L_22)


	//   ....[0]....
.L_22:
        /*0090*/ 	.word	0x000009b0


	//   ....[1]....
        /*0094*/ 	.word	0x000009e0


	//   ....[2]....
        /*0098*/ 	.word	0x00000a00


	//   ....[3]....
        /*009c*/ 	.word	0x00000a20


	//   ....[4]....
        /*00a0*/ 	.word	0x00000a40


	//----- nvinfo : EIATTR_VRC_CTA_INIT_COUNT
	.align		4
.L_23:
        /*00a4*/ 	.byte	0x02, 0x4a
	.zero		1
	.zero		1


	//----- nvinfo : EIATTR_EXIT_INSTR_OFFSETS
	.align		4
        /*00a8*/ 	.byte	0x04, 0x1c
        /*00aa*/ 	.short	(.L_25 - .L_24)


	//   ....[0]....
.L_24:
        /*00ac*/ 	.word	0x00000a50


	//   ....[1]....
        /*00b0*/ 	.word	0x00000ac0


	//----- nvinfo : EIATTR_CRS_STACK_SIZE
	.align		4
.L_25:
        /*00b4*/ 	.byte	0x04, 0x1e
        /*00b6*/ 	.short	(.L_27 - .L_26)
.L_26:
        /*00b8*/ 	.word	0x00000000


	//----- nvinfo : EIATTR_CBANK_PARAM_SIZE
	.align		4
.L_27:
        /*00bc*/ 	.byte	0x03, 0x19
        /*00be*/ 	.short	0x0024


	//----- nvinfo : EIATTR_PARAM_CBANK
	.align		4
        /*00c0*/ 	.byte	0x04, 0x0a
        /*00c2*/ 	.short	(.L_29 - .L_28)
	.align		4
.L_28:
        /*00c4*/ 	.word	index@(.nv.constant0._Z18warp_matmul_kernelPfS_S_iii)
        /*00c8*/ 	.short	0x0380
        /*00ca*/ 	.short	0x0024


	//----- nvinfo : EIATTR_SW_WAR
	.align		4
.L_29:
        /*00cc*/ 	.byte	0x04, 0x36
        /*00ce*/ 	.short	(.L_31 - .L_30)
.L_30:
        /*00d0*/ 	.word	0x00000008
.L_31:


//--------------------- .nv.callgraph             --------------------------
	.section	.nv.callgraph,"",@"SHT_CUDA_CALLGRAPH"
	.align	4
	.sectionentsize	8
	.align		4
        /*0000*/ 	.word	0x00000000
	.align		4
        /*0004*/ 	.word	0xffffffff
	.align		4
        /*0008*/ 	.word	0x00000000
	.align		4
        /*000c*/ 	.word	0xfffffffe
	.align		4
        /*0010*/ 	.word	0x00000000
	.align		4
        /*0014*/ 	.word	0xfffffffd
	.align		4
        /*0018*/ 	.word	0x00000000
	.align		4
        /*001c*/ 	.word	0xfffffffc


//--------------------- .text._Z18warp_matmul_kernelPfS_S_iii --------------------------
	.section	.text._Z18warp_matmul_kernelPfS_S_iii,"ax",@progbits
	.align	128
        .global         _Z18warp_matmul_kernelPfS_S_iii
        .type           _Z18warp_matmul_kernelPfS_S_iii,@function
        .size           _Z18warp_matmul_kernelPfS_S_iii,(.L_x_8 - _Z18warp_matmul_kernelPfS_S_iii)
        .other          _Z18warp_matmul_kernelPfS_S_iii,@"STO_CUDA_ENTRY STV_DEFAULT"
_Z18warp_matmul_kernelPfS_S_iii:
.text._Z18warp_matmul_kernelPfS_S_iii:
[----:B------:R-:W-:Y:S01]  /*0000*/  LDC R1, c[0x0][0x37c] ;  /* 0x0000df00ff017b82 */ /* 0x000fe20000000800 */
[----:B------:R-:W0:Y:S07]  /*0010*/  S2R R0, SR_TID.X ;  /* 0x0000000000007919 */ /* 0x000e2e0000002100 */
[----:B------:R-:W0:Y:S01]  /*0020*/  LDC R5, c[0x0][0x3a0] ;  /* 0x0000e800ff057b82 */ /* 0x000e220000000800 */
[----:B------:R-:W1:Y:S01]  /*0030*/  LDCU.64 UR4, c[0x0][0x358] ;  /* 0x00006b00ff0477ac */ /* 0x000e620008000a00 */
[----:B------:R-:W-:Y:S01]  /*0040*/  BSSY.RECONVERGENT B0, `(.L_x_0) ;  /* 0x0000096000007945 */ /* 0x000fe20003800200 */
[----:B------:R-:W2:Y:S01]  /*0050*/  S2R R3, SR_CTAID.X ;  /* 0x0000000000037919 */ /* 0x000ea20000002500 */
[----:B------:R-:W-:-:S04]  /*0060*/  HFMA2 R22, -RZ, RZ, 0, 0 ;  /* 0x00000000ff167431 */ /* 0x000fc800000001ff */
[----:B------:R-:W3:Y:S01]  /*0070*/  S2UR UR6, SR_CTAID.Y ;  /* 0x00000000000679c3 */ /* 0x000ee20000002600 */
[----:B0-----:R-:W-:-:S13]  /*0080*/  ISETP.GE.AND P0, PT, R0, R5, PT ;  /* 0x000000050000720c */ /* 0x001fda0003f06270 */
[----:B-123--:R-:W-:Y:S05]  /*0090*/  @P0 BRA `(.L_x_1) ;  /* 0x0000000800400947 */ /* 0x00efea0003800000 */
[-C--:B------:R-:W-:Y:S01]  /*00a0*/  LOP3.LUT R4, RZ, R0.reuse, RZ, 0x33, !PT ;  /* 0x00000000ff047212 */ /* 0x080fe200078e33ff */
[----:B------:R-:W-:Y:S01]  /*00b0*/  BSSY.RECONVERGENT B1, `(.L_x_2) ;  /* 0x000004d000017945 */ /* 0x000fe20003800200 */
[----:B------:R-:W-:Y:S02]  /*00c0*/  MOV R22, RZ ;  /* 0x000000ff00167202 */ /* 0x000fe40000000f00 */
[----:B------:R-:W-:Y:S02]  /*00d0*/  IADD3 R4, PT, PT, R4, R5, RZ ;  /* 0x0000000504047210 */ /* 0x000fe40007ffe0ff */
[----:B------:R-:W-:Y:S02]  /*00e0*/  MOV R8, R0 ;  /* 0x0000000000087202 */ /* 0x000fe40000000f00 */
[C---:B------:R-:W-:Y:S02]  /*00f0*/  ISETP.GE.U32.AND P0, PT, R4.reuse, 0xe0, PT ;  /* 0x000000e00400780c */ /* 0x040fe40003f06070 */
[----:B------:R-:W-:-:S11]  /*0100*/  LEA.HI R6, R4, 0x1, RZ, 0x1b ;  /* 0x0000000104067811 */ /* 0x000fd600078fd8ff */
[----:B------:R-:W-:Y:S05]  /*0110*/  @!P0 BRA `(.L_x_3) ;  /* 0x0000000400188947 */ /* 0x000fea0003800000 */
[----:B------:R-:W0:Y:S01]  /*0120*/  LDCU UR7, c[0x0][0x39c] ;  /* 0x00007380ff0777ac */ /* 0x000e220008000800 */
[C---:B------:R-:W-:Y:S01]  /*0130*/  IADD3 R2, PT, PT, R0.reuse, 0x80, RZ ;  /* 0x0000008000027810 */ /* 0x040fe20007ffe0ff */
[----:B------:R-:W-:Y:S01]  /*0140*/  IMAD R5, R5, UR6, R0 ;  /* 0x0000000605057c24 */ /* 0x000fe2000f8e0200 */
[C---:B------:R-:W-:Y:S02]  /*0150*/  IADD3 R10, PT, PT, R0.reuse, 0xa0, RZ ;  /* 0x000000a0000a7810 */ /* 0x040fe40007ffe0ff */
[C---:B------:R-:W-:Y:S02]  /*0160*/  IADD3 R18, PT, PT, R0.reuse, 0x60, RZ ;  /* 0x0000006000127810 */ /* 0x040fe40007ffe0ff */
[C---:B------:R-:W-:Y:S02]  /*0170*/  IADD3 R12, PT, PT, R0.reuse, 0xc0, RZ ;  /* 0x000000c0000c7810 */ /* 0x040fe40007ffe0ff */
[C---:B------:R-:W-:Y:S02]  /*0180*/  IADD3 R14, PT, PT, R0.reuse, 0xe0, RZ ;  /* 0x000000e0000e7810 */ /* 0x040fe40007ffe0ff */
[----:B------:R-:W-:-:S02]  /*0190*/  IADD3 R16, PT, PT, R0, 0x40, RZ ;  /* 0x0000004000107810 */ /* 0x000fc40007ffe0ff */
[----:B------:R-:W-:Y:S02]  /*01a0*/  IADD3 R20, PT, PT, R0, 0x20, RZ ;  /* 0x0000002000147810 */ /* 0x000fe40007ffe0ff */
[----:B------:R-:W-:Y:S02]  /*01b0*/  LOP3.LUT R13, R6, 0xffffff8, RZ, 0xc0, !PT ;  /* 0x0ffffff8060d7812 */ /* 0x000fe400078ec0ff */
[----:B------:R-:W-:Y:S01]  /*01c0*/  MOV R22, RZ ;  /* 0x000000ff00167202 */ /* 0x000fe20000000f00 */
[--C-:B0-----:R-:W-:Y:S01]  /*01d0*/  IMAD R7, R2, UR7, R3.reuse ;  /* 0x0000000702077c24 */ /* 0x101fe2000f8e0203 */
[----:B------:R-:W-:Y:S01]  /*01e0*/  MOV R8, R0 ;  /* 0x0000000000087202 */ /* 0x000fe20000000f00 */
[--C-:B------:R-:W-:Y:S02]  /*01f0*/  IMAD R2, R10, UR7, R3.reuse ;  /* 0x000000070a027c24 */ /* 0x100fe4000f8e0203 */
[--C-:B------:R-:W-:Y:S01]  /*0200*/  IMAD R19, R18, UR7, R3.reuse ;  /* 0x0000000712137c24 */ /* 0x100fe2000f8e0203 */
[----:B------:R-:W-:Y:S01]  /*0210*/  IADD3 R18, PT, PT, -R13, RZ, RZ ;  /* 0x000000ff0d127210 */ /* 0x000fe20007ffe1ff */
[----:B------:R-:W-:-:S02]  /*0220*/  IMAD R9, R12, UR7, R3 ;  /* 0x000000070c097c24 */ /* 0x000fc4000f8e0203 */
[--C-:B------:R-:W-:Y:S02]  /*0230*/  IMAD R10, R14, UR7, R3.reuse ;  /* 0x000000070e0a7c24 */ /* 0x100fe4000f8e0203 */
[--C-:B------:R-:W-:Y:S02]  /*0240*/  IMAD R11, R16, UR7, R3.reuse ;  /* 0x00000007100b7c24 */ /* 0x100fe4000f8e0203 */
[--C-:B------:R-:W-:Y:S02]  /*0250*/  IMAD R23, R20, UR7, R3.reuse ;  /* 0x0000000714177c24 */ /* 0x100fe4000f8e0203 */
[----:B------:R-:W-:-:S07]  /*0260*/  IMAD R25, R0, UR7, R3 ;  /* 0x0000000700197c24 */ /* 0x000fce000f8e0203 */
.L_x_4:
[----:B------:R-:W0:Y:S08]  /*0270*/  LDC.64 R12, c[0x0][0x388] ;  /* 0x0000e200ff0c7b82 */ /* 0x000e300000000a00 */
[----:B------:R-:W1:Y:S01]  /*0280*/  LDC.64 R14, c[0x0][0x380] ;  /* 0x0000e000ff0e7b82 */ /* 0x000e620000000a00 */
[----:B0-----:R-:W-:-:S06]  /*0290*/  IMAD.WIDE R20, R25, 0x4, R12 ;  /* 0x0000000419147825 */ /* 0x001fcc00078e020c */
[----:B------:R-:W2:Y:S01]  /*02a0*/  LDG.E R20, desc[UR4][R20.64] ;  /* 0x0000000414147981 */ /* 0x000ea2000c1e1900 */
[----:B-1----:R-:W-:-:S05]  /*02b0*/  IMAD.WIDE R14, R5, 0x4, R14 ;  /* 0x00000004050e7825 */ /* 0x002fca00078e020e */
[----:B------:R-:W2:Y:S01]  /*02c0*/  LDG.E R27, desc[UR4][R14.64] ;  /* 0x000000040e1b7981 */ /* 0x000ea2000c1e1900 */
[----:B------:R-:W-:-:S03]  /*02d0*/  IMAD.WIDE R16, R23, 0x4, R12 ;  /* 0x0000000417107825 */ /* 0x000fc600078e020c */
[----:B------:R-:W3:Y:S01]  /*02e0*/  LDG.E R24, desc[UR4][R14.64+0x80] ;  /* 0x000080040e187981 */ /* 0x000ee2000c1e1900 */
[----:B------:R-:W-:-:S03]  /*02f0*/  IMAD.WIDE R28, R11, 0x4, R12 ;  /* 0x000000040b1c7825 */ /* 0x000fc600078e020c */
[----:B------:R-:W4:Y:S04]  /*0300*/  LDG.E R21, desc[UR4][R14.64+0x100] ;  /* 0x000100040e157981 */ /* 0x000f28000c1e1900 */
[----:B------:R-:W4:Y:S04]  /*0310*/  LDG.E R28, desc[UR4][R28.64] ;  /* 0x000000041c1c7981 */ /* 0x000f28000c1e1900 */
[----:B------:R-:W5:Y:S04]  /*0320*/  LDG.E R26, desc[UR4][R14.64+0x180] ;  /* 0x000180040e1a7981 */ /* 0x000f68000c1e1900 */
[----:B------:R-:W5:Y:S01]  /*0330*/  LDG.E R29, desc[UR4][R14.64+0x200] ;  /* 0x000200040e1d7981 */ /* 0x000f62000c1e1900 */
[----:B--2---:R-:W-:-:S03]  /*0340*/  FFMA R22, R27, R20, R22 ;  /* 0x000000141b167223 */ /* 0x004fc60000000016 */
[----:B------:R0:W3:Y:S02]  /*0350*/  LDG.E R27, desc[UR4][R16.64] ;  /* 0x00000004101b7981 */ /* 0x0000e4000c1e1900 */
[----:B0-----:R-:W-:-:S06]  /*0360*/  IMAD.WIDE R16, R19, 0x4, R12 ;  /* 0x0000000413107825 */ /* 0x001fcc00078e020c */
[----:B------:R-:W5:Y:S01]  /*0370*/  LDG.E R17, desc[UR4][R16.64] ;  /* 0x0000000410117981 */ /* 0x000f62000c1e1900 */
[----:B---3--:R-:W-:-:S03]  /*0380*/  FFMA R22, R24, R27, R22 ;  /* 0x0000001b18167223 */ /* 0x008fc60000000016 */
[----:B------:R-:W2:Y:S01]  /*0390*/  LDG.E R24, desc[UR4][R14.64+0x300] ;  /* 0x000300040e187981 */ /* 0x000ea2000c1e1900 */
[----:B----4-:R-:W-:Y:S01]  /*03a0*/  FFMA R27, R21, R28, R22 ;  /* 0x0000001c151b7223 */ /* 0x010fe20000000016 */
[----:B------:R-:W-:Y:S02]  /*03b0*/  IMAD.WIDE R20, R7, 0x4, R12 ;  /* 0x0000000407147825 */ /* 0x000fe400078e020c */
[----:B------:R-:W3:Y:S02]  /*03c0*/  LDG.E R28, desc[UR4][R14.64+0x380] ;  /* 0x000380040e1c7981 */ /* 0x000ee4000c1e1900 */
[----:B-----5:R-:W-:Y:S01]  /*03d0*/  FFMA R22, R26, R17, R27 ;  /* 0x000000111a167223 */ /* 0x020fe2000000001b */
[--C-:B------:R-:W-:Y:S01]  /*03e0*/  IMAD.WIDE R16, R2, 0x4, R12.reuse ;  /* 0x0000000402107825 */ /* 0x100fe200078e020c */
[----:B------:R0:W4:Y:S04]  /*03f0*/  LDG.E R27, desc[UR4][R20.64] ;  /* 0x00000004141b7981 */ /* 0x000128000c1e1900 */
[----:B------:R-:W5:Y:S04]  /*0400*/  LDG.E R26, desc[UR4][R14.64+0x280] ;  /* 0x000280040e1a7981 */ /* 0x000f68000c1e1900 */
[----:B------:R1:W5:Y:S01]  /*0410*/  LDG.E R17, desc[UR4][R16.64] ;  /* 0x0000000410117981 */ /* 0x000362000c1e1900 */
[----:B0-----:R-:W-:-:S04]  /*0420*/  IMAD.WIDE R20, R9, 0x4, R12 ;  /* 0x0000000409147825 */ /* 0x001fc800078e020c */
[----:B------:R-:W-:Y:S02]  /*0430*/  IMAD.WIDE R12, R10, 0x4, R12 ;  /* 0x000000040a0c7825 */ /* 0x000fe400078e020c */
[----:B------:R-:W2:Y:S01]  /*0440*/  LDG.E R21, desc[UR4][R20.64] ;  /* 0x0000000414157981 */ /* 0x000ea2000c1e1900 */
[----:B-1----:R-:W0:Y:S03]  /*0450*/  LDC R16, c[0x0][0x39c] ;  /* 0x0000e700ff107b82 */ /* 0x002e260000000800 */
[----:B------:R-:W3:Y:S01]  /*0460*/  LDG.E R12, desc[UR4][R12.64] ;  /* 0x000000040c0c7981 */ /* 0x000ee2000c1e1900 */
[----:B------:R-:W-:-:S04]  /*0470*/  IADD3 R18, PT, PT, R18, 0x8, RZ ;  /* 0x0000000812127810 */ /* 0x000fc80007ffe0ff */
[----:B------:R-:W-:Y:S02]  /*0480*/  ISETP.NE.AND P0, PT, R18, RZ, PT ;  /* 0x000000ff1200720c */ /* 0x000fe40003f05270 */
[----:B------:R-:W-:Y:S02]  /*0490*/  IADD3 R8, PT, PT, R8, 0x100, RZ ;  /* 0x0000010008087810 */ /* 0x000fe40007ffe0ff */
[----:B------:R-:W-:Y:S02]  /*04a0*/  IADD3 R5, PT, PT, R5, 0x100, RZ ;  /* 0x0000010005057810 */ /* 0x000fe40007ffe0ff */
[C---:B0-----:R-:W-:Y:S02]  /*04b0*/  LEA R7, R16.reuse, R7, 0x8 ;  /* 0x0000000710077211 */ /* 0x041fe400078e40ff */
[C---:B------:R-:W-:Y:S02]  /*04c0*/  LEA R2, R16.reuse, R2, 0x8 ;  /* 0x0000000210027211 */ /* 0x040fe400078e40ff */
[----:B------:R-:W-:-:S02]  /*04d0*/  LEA R9, R16, R9, 0x8 ;  /* 0x0000000910097211 */ /* 0x000fc400078e40ff */
[C---:B------:R-:W-:Y:S02]  /*04e0*/  LEA R10, R16.reuse, R10, 0x8 ;  /* 0x0000000a100a7211 */ /* 0x040fe400078e40ff */
[C---:B------:R-:W-:Y:S02]  /*04f0*/  LEA R11, R16.reuse, R11, 0x8 ;  /* 0x0000000b100b7211 */ /* 0x040fe400078e40ff */
[C---:B------:R-:W-:Y:S02]  /*0500*/  LEA R19, R16.reuse, R19, 0x8 ;  /* 0x0000001310137211 */ /* 0x040fe400078e40ff */
[C---:B------:R-:W-:Y:S02]  /*0510*/  LEA R23, R16.reuse, R23, 0x8 ;  /* 0x0000001710177211 */ /* 0x040fe400078e40ff */
[----:B------:R-:W-:Y:S01]  /*0520*/  LEA R25, R16, R25, 0x8 ;  /* 0x0000001910197211 */ /* 0x000fe200078e40ff */
[----:B----4-:R-:W-:-:S04]  /*0530*/  FFMA R27, R29, R27, R22 ;  /* 0x0000001b1d1b7223 */ /* 0x010fc80000000016 */
[----:B-----5:R-:W-:-:S04]  /*0540*/  FFMA R27, R26, R17, R27 ;  /* 0x000000111a1b7223 */ /* 0x020fc8000000001b */
[----:B--2---:R-:W-:-:S04]  /*0550*/  FFMA R27, R24, R21, R27 ;  /* 0x00000015181b7223 */ /* 0x004fc8000000001b */
[----:B---3--:R-:W-:Y:S01]  /*0560*/  FFMA R22, R28, R12, R27 ;  /* 0x0000000c1c167223 */ /* 0x008fe2000000001b */
[----:B------:R-:W-:Y:S06]  /*0570*/  @P0 BRA `(.L_x_4) ;  /* 0xfffffffc003c0947 */ /* 0x000fec000383ffff */
.L_x_3:
[----:B------:R-:W-:Y:S05]  /*0580*/  BSYNC.RECONVERGENT B1 ;  /* 0x0000000000017941 */ /* 0x000fea0003800200 */
.L_x_2:
[----:B------:R-:W-:-:S13]  /*0590*/  LOP3.LUT P0, R2, R6, 0x7, RZ, 0xc0, !PT ;  /* 0x0000000706027812 */ /* 0x000fda000780c0ff */
[----:B------:R-:W-:Y:S05]  /*05a0*/  @!P0 BRA `(.L_x_1) ;  /* 0x0000000000fc8947 */ /* 0x000fea0003800000 */
[----:B------:R-:W-:Y:S01]  /*05b0*/  ISETP.GE.U32.AND P0, PT, R2, 0x4, PT ;  /* 0x000000040200780c */ /* 0x000fe20003f06070 */
[----:B------:R-:W-:Y:S01]  /*05c0*/  BSSY.RECONVERGENT B1, `(.L_x_5) ;  /* 0x000001e000017945 */ /* 0x000fe20003800200 */
[----:B------:R-:W-:-:S11]  /*05d0*/  LOP3.LUT P1, R2, R6, 0x3, RZ, 0xc0, !PT ;  /* 0x0000000306027812 */ /* 0x000fd6000782c0ff */
[----:B------:R-:W-:Y:S05]  /*05e0*/  @!P0 BRA `(.L_x_6) ;  /* 0x00000000006c8947 */ /* 0x000fea0003800000 */
[----:B------:R-:W0:Y:S08]  /*05f0*/  LDC R18, c[0x0][0x39c] ;  /* 0x0000e700ff127b82 */ /* 0x000e300000000800 */
[----:B------:R-:W1:Y:S08]  /*0600*/  LDC R5, c[0x0][0x3a0] ;  /* 0x0000e800ff057b82 */ /* 0x000e700000000800 */
[----:B------:R-:W2:Y:S08]  /*0610*/  LDC.64 R6, c[0x0][0x388] ;  /* 0x0000e200ff067b82 */ /* 0x000eb00000000a00 */
[----:B------:R-:W3:Y:S01]  /*0620*/  LDC.64 R10, c[0x0][0x380] ;  /* 0x0000e000ff0a7b82 */ /* 0x000ee20000000a00 */
[----:B0-----:R-:W-:-:S05]  /*0630*/  IMAD R9, R8, R18, R3 ;  /* 0x0000001208097224 */ /* 0x001fca00078e0203 */
[CC--:B------:R-:W-:Y:S01]  /*0640*/  LEA R17, R18.reuse, R9.reuse, 0x5 ;  /* 0x0000000912117211 */ /* 0x0c0fe200078e28ff */
[----:B-1----:R-:W-:Y:S02]  /*0650*/  IMAD R5, R5, UR6, R8 ;  /* 0x0000000605057c24 */ /* 0x002fe4000f8e0208 */
[----:B--2---:R-:W-:Y:S01]  /*0660*/  IMAD.WIDE R12, R9, 0x4, R6 ;  /* 0x00000004090c7825 */ /* 0x004fe200078e0206 */
[----:B------:R-:W-:-:S03]  /*0670*/  LEA R9, R18, R9, 0x6 ;  /* 0x0000000912097211 */ /* 0x000fc600078e30ff */
[----:B------:R-:W-:Y:S02]  /*0680*/  IMAD.WIDE R16, R17, 0x4, R6 ;  /* 0x0000000411107825 */ /* 0x000fe400078e0206 */
[----:B------:R-:W2:Y:S02]  /*0690*/  LDG.E R12, desc[UR4][R12.64] ;  /* 0x000000040c0c7981 */ /* 0x000ea4000c1e1900 */
[----:B---3--:R-:W-:Y:S02]  /*06a0*/  IMAD.WIDE R10, R5, 0x4, R10 ;  /* 0x00000004050a7825 */ /* 0x008fe400078e020a */
[----:B------:R-:W3:Y:S02]  /*06b0*/  LDG.E R16, desc[UR4][R16.64] ;  /* 0x0000000410107981 */ /* 0x000ee4000c1e1900 */
[--C-:B------:R-:W-:Y:S01]  /*06c0*/  IMAD.WIDE R14, R9, 0x4, R6.reuse ;  /* 0x00000004090e7825 */ /* 0x100fe200078e0206 */
[----:B------:R-:W-:Y:S01]  /*06d0*/  LEA R9, R18, R9, 0x5 ;  /* 0x0000000912097211 */ /* 0x000fe200078e28ff */
[----:B------:R-:W2:Y:S04]  /*06e0*/  LDG.E R5, desc[UR4][R10.64] ;  /* 0x000000040a057981 */ /* 0x000ea8000c1e1900 */
[----:B------:R-:W3:Y:S01]  /*06f0*/  LDG.E R18, desc[UR4][R10.64+0x80] ;  /* 0x000080040a127981 */ /* 0x000ee2000c1e1900 */
[----:B------:R-:W-:-:S03]  /*0700*/  IMAD.WIDE R6, R9, 0x4, R6 ;  /* 0x0000000409067825 */ /* 0x000fc600078e0206 */
[----:B------:R-:W4:Y:S04]  /*0710*/  LDG.E R14, desc[UR4][R14.64] ;  /* 0x000000040e0e7981 */ /* 0x000f28000c1e1900 */
[----:B------:R-:W4:Y:S04]  /*0720*/  LDG.E R20, desc[UR4][R10.64+0x100] ;  /* 0x000100040a147981 */ /* 0x000f28000c1e1900 */
[----:B------:R-:W5:Y:S04]  /*0730*/  LDG.E R24, desc[UR4][R10.64+0x180] ;  /* 0x000180040a187981 */ /* 0x000f68000c1e1900 */
[----:B------:R-:W5:Y:S01]  /*0740*/  LDG.E R6, desc[UR4][R6.64] ;  /* 0x0000000406067981 */ /* 0x000f62000c1e1900 */
[----:B------:R-:W-:Y:S01]  /*0750*/  IADD3 R8, PT, PT, R8, 0x80, RZ ;  /* 0x0000008008087810 */ /* 0x000fe20007ffe0ff */
[----:B--2---:R-:W-:-:S04]  /*0760*/  FFMA R5, R5, R12, R22 ;  /* 0x0000000c05057223 */ /* 0x004fc80000000016 */
[----:B---3--:R-:W-:-:S04]  /*0770*/  FFMA R5, R18, R16, R5 ;  /* 0x0000001012057223 */ /* 0x008fc80000000005 */
[----:B----4-:R-:W-:-:S04]  /*0780*/  FFMA R5, R20, R14, R5 ;  /* 0x0000000e14057223 */ /* 0x010fc80000000005 */
[----:B-----5:R-:W-:-:S07]  /*0790*/  FFMA R22, R24, R6, R5 ;  /* 0x0000000618167223 */ /* 0x020fce0000000005 */
.L_x_6:
[----:B------:R-:W-:Y:S05]  /*07a0*/  BSYNC.RECONVERGENT B1 ;  /* 0x0000000000017941 */ /* 0x000fea0003800200 */
.L_x_5:
[----:B------:R-:W-:Y:S05]  /*07b0*/  @!P1 BRA `(.L_x_1) ;  /* 0x0000000000789947 */ /* 0x000fea0003800000 */
[----:B------:R-:W-:Y:S01]  /*07c0*/  ISETP.NE.AND P1, PT, R2, 0x1, PT ;  /* 0x000000010200780c */ /* 0x000fe20003f25270 */
[----:B------:R-:W0:Y:S01]  /*07d0*/  LDC.64 R12, c[0x0][0x388] ;  /* 0x0000e200ff0c7b82 */ /* 0x000e220000000a00 */
[----:B------:R-:W-:-:S07]  /*07e0*/  LOP3.LUT P0, RZ, R4, 0x20, RZ, 0xc0, !PT ;  /* 0x0000002004ff7812 */ /* 0x000fce000780c0ff */
[----:B------:R-:W1:Y:S08]  /*07f0*/  LDC.64 R10, c[0x0][0x380] ;  /* 0x0000e000ff0a7b82 */ /* 0x000e700000000a00 */
[----:B------:R-:W2:Y:S08]  /*0800*/  @P1 LDC R2, c[0x0][0x39c] ;  /* 0x0000e700ff021b82 */ /* 0x000eb00000000800 */
[----:B------:R-:W3:Y:S08]  /*0810*/  @P1 LDC R9, c[0x0][0x3a0] ;  /* 0x0000e800ff091b82 */ /* 0x000ef00000000800 */
[----:B------:R-:W4:Y:S08]  /*0820*/  @!P0 LDC R19, c[0x0][0x3a0] ;  /* 0x0000e800ff138b82 */ /* 0x000f300000000800 */
[----:B------:R-:W5:Y:S01]  /*0830*/  @!P0 LDC R16, c[0x0][0x39c] ;  /* 0x0000e700ff108b82 */ /* 0x000f620000000800 */
[----:B--2---:R-:W-:-:S05]  /*0840*/  @P1 IMAD R15, R8, R2, R3 ;  /* 0x00000002080f1224 */ /* 0x004fca00078e0203 */
[----:B------:R-:W-:Y:S01]  /*0850*/  @P1 LEA R17, R2, R15, 0x5 ;  /* 0x0000000f02111211 */ /* 0x000fe200078e28ff */
[----:B0-----:R-:W-:Y:S01]  /*0860*/  @P1 IMAD.WIDE R14, R15, 0x4, R12 ;  /* 0x000000040f0e1825 */ /* 0x001fe200078e020c */
[----:B------:R-:W0:Y:S03]  /*0870*/  LDC.64 R6, c[0x0][0x380] ;  /* 0x0000e000ff067b82 */ /* 0x000e260000000a00 */
[----:B---3--:R-:W-:Y:S01]  /*0880*/  @P1 IMAD R9, R9, UR6, R8 ;  /* 0x0000000609091c24 */ /* 0x008fe2000f8e0208 */
[----:B------:R-:W-:Y:S01]  /*0890*/  @P1 IADD3 R8, PT, PT, R8, 0x40, RZ ;  /* 0x0000004008081810 */ /* 0x000fe20007ffe0ff */
[----:B------:R-:W-:Y:S01]  /*08a0*/  @P1 IMAD.WIDE R12, R17, 0x4, R12 ;  /* 0x00000004110c1825 */ /* 0x000fe200078e020c */
[----:B------:R-:W2:Y:S02]  /*08b0*/  @P1 LDG.E R14, desc[UR4][R14.64] ;  /* 0x000000040e0e1981 */ /* 0x000ea4000c1e1900 */
[----:B------:R-:W3:Y:S01]  /*08c0*/  LDC.64 R4, c[0x0][0x388] ;  /* 0x0000e200ff047b82 */ /* 0x000ee20000000a00 */
[----:B-1----:R-:W-:-:S02]  /*08d0*/  @P1 IMAD.WIDE R10, R9, 0x4, R10 ;  /* 0x00000004090a1825 */ /* 0x002fc400078e020a */
[----:B------:R-:W2:Y:S02]  /*08e0*/  @P1 LDG.E R12, desc[UR4][R12.64] ;  /* 0x000000040c0c1981 */ /* 0x000ea4000c1e1900 */
[----:B----4-:R-:W-:Y:S02]  /*08f0*/  @!P0 IMAD R9, R19, UR6, R8 ;  /* 0x0000000613098c24 */ /* 0x010fe4000f8e0208 */
[----:B------:R-:W2:Y:S01]  /*0900*/  @P1 LDG.E R19, desc[UR4][R10.64] ;  /* 0x000000040a131981 */ /* 0x000ea2000c1e1900 */
[----:B-----5:R-:W-:-:S03]  /*0910*/  @!P0 IMAD R17, R8, R16, R3 ;  /* 0x0000001008118224 */ /* 0x020fc600078e0203 */
[----:B------:R-:W4:Y:S01]  /*0920*/  @P1 LDG.E R2, desc[UR4][R10.64+0x80] ;  /* 0x000080040a021981 */ /* 0x000f22000c1e1900 */
[----:B0-----:R-:W-:-:S06]  /*0930*/  @!P0 IMAD.WIDE R6, R9, 0x4, R6 ;  /* 0x0000000409068825 */ /* 0x001fcc00078e0206 */
[----:B------:R-:W5:Y:S01]  /*0940*/  @!P0 LDG.E R7, desc[UR4][R6.64] ;  /* 0x0000000406078981 */ /* 0x000f62000c1e1900 */
[----:B---3--:R-:W-:-:S06]  /*0950*/  @!P0 IMAD.WIDE R4, R17, 0x4, R4 ;  /* 0x0000000411048825 */ /* 0x008fcc00078e0204 */
[----:B------:R-:W5:Y:S01]  /*0960*/  @!P0 LDG.E R4, desc[UR4][R4.64] ;  /* 0x0000000404048981 */ /* 0x000f62000c1e1900 */
[----:B--2---:R-:W-:-:S04]  /*0970*/  @P1 FFMA R19, R19, R14, R22 ;  /* 0x0000000e13131223 */ /* 0x004fc80000000016 */
[----:B----4-:R-:W-:-:S04]  /*0980*/  @P1 FFMA R22, R2, R12, R19 ;  /* 0x0000000c02161223 */ /* 0x010fc80000000013 */
[----:B-----5:R-:W-:-:S07]  /*0990*/  @!P0 FFMA R22, R7, R4, R22 ;  /* 0x0000000407168223 */ /* 0x020fce0000000016 */
.L_x_1:
[----:B------:R-:W-:Y:S05]  /*09a0*/  BSYNC.RECONVERGENT B0 ;  /* 0x0000000000007941 */ /* 0x000fea0003800200 */
.L_x_0:
[----:B------:R-:W0:Y:S01]  /*09b0*/  SHFL.DOWN PT, R5, R22, 0x10, 0x1f ;  /* 0x0a001f0016057f89 */ /* 0x000e2200000e0000 */
[----:B------:R-:W-:Y:S01]  /*09c0*/  ISETP.NE.AND P0, PT, R0, RZ, PT ;  /* 0x000000ff0000720c */ /* 0x000fe20003f05270 */
[----:B0-----:R-:W-:-:S05]  /*09d0*/  FADD R5, R5, R22 ;  /* 0x0000001605057221 */ /* 0x001fca0000000000 */
[----:B------:R-:W0:Y:S02]  /*09e0*/  SHFL.DOWN PT, R2, R5, 0x8, 0x1f ;  /* 0x09001f0005027f89 */ /* 0x000e2400000e0000 */
[----:B0-----:R-:W-:-:S05]  /*09f0*/  FADD R2, R5, R2 ;  /* 0x0000000205027221 */ /* 0x001fca0000000000 */
[----:B------:R-:W0:Y:S02]  /*0a00*/  SHFL.DOWN PT, R7, R2, 0x4, 0x1f ;  /* 0x08801f0002077f89 */ /* 0x000e2400000e0000 */
[----:B0-----:R-:W-:-:S05]  /*0a10*/  FADD R7, R2, R7 ;  /* 0x0000000702077221 */ /* 0x001fca0000000000 */
[----:B------:R-:W0:Y:S02]  /*0a20*/  SHFL.DOWN PT, R4, R7, 0x2, 0x1f ;  /* 0x08401f0007047f89 */ /* 0x000e2400000e0000 */
[----:B0-----:R-:W-:-:S05]  /*0a30*/  FADD R0, R7, R4 ;  /* 0x0000000407007221 */ /* 0x001fca0000000000 */
[----:B------:R0:W1:Y:S01]  /*0a40*/  SHFL.DOWN PT, R9, R0, 0x1, 0x1f ;  /* 0x08201f0000097f89 */ /* 0x00006200000e0000 */
[----:B------:R-:W-:Y:S05]  /*0a50*/  @P0 EXIT ;  /* 0x000000000000094d */ /* 0x000fea0003800000 */
[----:B------:R-:W2:Y:S01]  /*0a60*/  LDC R2, c[0x0][0x39c] ;  /* 0x0000e700ff027b82 */ /* 0x000ea20000000800 */
[----:B-1----:R-:W-:-:S07]  /*0a70*/  FADD R9, R0, R9 ;  /* 0x0000000900097221 */ /* 0x002fce0000000000 */
[----:B------:R-:W1:Y:S01]  /*0a80*/  LDC.64 R4, c[0x0][0x390] ;  /* 0x0000e400ff047b82 */ /* 0x000e620000000a00 */
[----:B--2---:R-:W-:-:S04]  /*0a90*/  IMAD R3, R2, UR6, R3 ;  /* 0x0000000602037c24 */ /* 0x004fc8000f8e0203 */
[----:B-1----:R-:W-:-:S05]  /*0aa0*/  IMAD.WIDE R2, R3, 0x4, R4 ;  /* 0x0000000403027825 */ /* 0x002fca00078e0204 */
[----:B------:R-:W-:Y:S01]  /*0ab0*/  STG.E desc[UR4][R2.64], R9 ;  /* 0x0000000902007986 */ /* 0x000fe2000c101904 */
[----:B------:R-:W-:Y:S05]  /*0ac0*/  EXIT ;  /* 0x000000000000794d */ /* 0x000fea0003800000 */
.L_x_7:
[----:B------:R-:W-:-:S00]  /*0ad0*/  BRA `(.L_x_7) ;  /* 0xfffffffc00fc7947 */ /* 0x000fc0000383ffff */
[----:B------:R-:W-:-:S00]  /*0ae0*/  NOP ;  /* 0x0000000000007918 */ /* 0x000fc00000000000 */
        /* <DEDUP_REMOVED lines=9> */
.L_x_8:


//--------------------- .nv.shared.reserved.0     --------------------------
	.section	.nv.shared.reserved.0,"aw",@nobits
	.weak		__nv_reservedSMEM_offset_0_alias
	.size		__nv_reservedSMEM_offset_0_alias, 0, 64
	.other		__nv_reservedSMEM_offset_0_alias,@"STO_CUDA_RESERVED_SHARED STV_DEFAULT"
__nv_reservedSMEM_offset_0_alias:
	.zero		0
	.zero		64


//--------------------- .nv.constant0._Z18warp_matmul_kernelPfS_S_iii --------------------------
	.section	.nv.constant0._Z18warp_matmul_kernelPfS_S_iii,"a",@progbits
	.sectionflags	@""
	.align	4
.nv.constant0._Z18warp_matmul_kernelPfS_S_iii:
	.zero		932


//--------------------- SYMBOLS --------------------------

	.type		.nv.reservedSmem.offset0,@object
	.size		.nv.reservedSmem.offset0,0x4
